	.headerflags	@"EF_CUDA_TEXMODE_UNIFIED EF_CUDA_64BIT_ADDRESS EF_CUDA_ACCELERATORS EF_CUDA_SM90 EF_CUDA_VIRTUAL_SM(EF_CUDA_SM90)"
	.elftype	@"ET_EXEC"


//--------------------- .nv.info                  --------------------------
	.section	.nv.info,"",@"SHT_CUDA_INFO"
	.align	4


	//----- nvinfo : EIATTR_REGCOUNT
	.align		4
        /*0000*/ 	.byte	0x04, 0x2f
        /*0002*/ 	.short	(.L_3 - .L_2)
	.align		4
.L_2:
        /*0004*/ 	.word	index@(triton_poi_fused__native_batch_norm_legit_no_training_convolution_gelu_0)
        /*0008*/ 	.word	0x0000001b


	//----- nvinfo : EIATTR_MIN_STACK_SIZE
	.align		4
.L_3:
        /*000c*/ 	.byte	0x04, 0x12
        /*000e*/ 	.short	(.L_5 - .L_4)
	.align		4
.L_4:
        /*0010*/ 	.word	index@(triton_poi_fused__native_batch_norm_legit_no_training_convolution_gelu_0)
        /*0014*/ 	.word	0x00000000


	//----- nvinfo : EIATTR_FRAME_SIZE
	.align		4
.L_5:
        /*0018*/ 	.byte	0x04, 0x11
        /*001a*/ 	.short	(.L_7 - .L_6)
	.align		4
.L_6:
        /*001c*/ 	.word	index@(triton_poi_fused__native_batch_norm_legit_no_training_convolution_gelu_0)
        /*0020*/ 	.word	0x00000000


	//----- nvinfo : EIATTR_MIN_STACK_SIZE
	.align		4
.L_7:
        /*0024*/ 	.byte	0x04, 0x12
        /*0026*/ 	.short	(.L_9 - .L_8)
	.align		4
.L_8:
        /*0028*/ 	.word	index@(triton_poi_fused__native_batch_norm_legit_no_training_convolution_gelu_0)
        /*002c*/ 	.word	0x00000000
.L_9:


//--------------------- .nv.info.triton_poi_fused__native_batch_norm_legit_no_training_convolution_gelu_0 --------------------------
	.section	.nv.info.triton_poi_fused__native_batch_norm_legit_no_training_convolution_gelu_0,"",@"SHT_CUDA_INFO"
	.sectionflags	@""
	.align	4


	//----- nvinfo : EIATTR_CUDA_API_VERSION
	.align		4
        /*0000*/ 	.byte	0x04, 0x37
        /*0002*/ 	.short	(.L_11 - .L_10)
.L_10:
        /*0004*/ 	.word	0x0000007c


	//----- nvinfo : EIATTR_KPARAM_INFO
	.align		4
.L_11:
        /*0008*/ 	.byte	0x04, 0x17
        /*000a*/ 	.short	(.L_13 - .L_12)
.L_12:
        /*000c*/ 	.word	0x00000000
        /*0010*/ 	.short	0x0007
        /*0012*/ 	.short	0x0038
        /*0014*/ 	.byte	0x00, 0xf0, 0x11, 0x00


	//----- nvinfo : EIATTR_KPARAM_INFO
	.align		4
.L_13:
        /*0018*/ 	.byte	0x04, 0x17
        /*001a*/ 	.short	(.L_15 - .L_14)
.L_14:
        /*001c*/ 	.word	0x00000000
        /*0020*/ 	.short	0x0006
        /*0022*/ 	.short	0x0030
        /*0024*/ 	.byte	0x00, 0xf4, 0x21, 0x00


	//----- nvinfo : EIATTR_KPARAM_INFO
	.align		4
.L_15:
        /*0028*/ 	.byte	0x04, 0x17
        /*002a*/ 	.short	(.L_17 - .L_16)
.L_16:
        /*002c*/ 	.word	0x00000000
        /*0030*/ 	.short	0x0005
        /*0032*/ 	.short	0x0028
        /*0034*/ 	.byte	0x00, 0xf4, 0x21, 0x00


	//----- nvinfo : EIATTR_KPARAM_INFO
	.align		4
.L_17:
        /*0038*/ 	.byte	0x04, 0x17
        /*003a*/ 	.short	(.L_19 - .L_18)
.L_18:
        /*003c*/ 	.word	0x00000000
        /*0040*/ 	.short	0x0004
        /*0042*/ 	.short	0x0020
        /*0044*/ 	.byte	0x00, 0xf4, 0x21, 0x00


	//----- nvinfo : EIATTR_KPARAM_INFO
	.align		4
.L_19:
        /*0048*/ 	.byte	0x04, 0x17
        /*004a*/ 	.short	(.L_21 - .L_20)
.L_20:
        /*004c*/ 	.word	0x00000000
        /*0050*/ 	.short	0x0003
        /*0052*/ 	.short	0x0018
        /*0054*/ 	.byte	0x00, 0xf4, 0x21, 0x00


	//----- nvinfo : EIATTR_KPARAM_INFO
	.align		4
.L_21:
        /*0058*/ 	.byte	0x04, 0x17
        /*005a*/ 	.short	(.L_23 - .L_22)
.L_22:
        /*005c*/ 	.word	0x00000000
        /*0060*/ 	.short	0x0002
        /*0062*/ 	.short	0x0010
        /*0064*/ 	.byte	0x00, 0xf4, 0x21, 0x00


	//----- nvinfo : EIATTR_KPARAM_INFO
	.align		4
.L_23:
        /*0068*/ 	.byte	0x04, 0x17
        /*006a*/ 	.short	(.L_25 - .L_24)
.L_24:
        /*006c*/ 	.word	0x00000000
        /*0070*/ 	.short	0x0001
        /*0072*/ 	.short	0x0008
        /*0074*/ 	.byte	0x00, 0xf4, 0x21, 0x00


	//----- nvinfo : EIATTR_KPARAM_INFO
	.align		4
.L_25:
        /*0078*/ 	.byte	0x04, 0x17
        /*007a*/ 	.short	(.L_27 - .L_26)
.L_26:
        /*007c*/ 	.word	0x00000000
        /*0080*/ 	.short	0x0000
        /*0082*/ 	.short	0x0000
        /*0084*/ 	.byte	0x00, 0xf4, 0x21, 0x00


	//----- nvinfo : EIATTR_SPARSE_MMA_MASK
	.align		4
.L_27:
        /*0088*/ 	.byte	0x03, 0x50
        /*008a*/ 	.short	0x0000


	//----- nvinfo : EIATTR_MAXREG_COUNT
	.align		4
        /*008c*/ 	.byte	0x03, 0x1b
        /*008e*/ 	.short	0x00ff


	//----- nvinfo : EIATTR_EXIT_INSTR_OFFSETS
	.align		4
        /*0090*/ 	.byte	0x04, 0x1c
        /*0092*/ 	.short	(.L_29 - .L_28)


	//   ....[0]....
.L_28:
        /*0094*/ 	.word	0x000008f0


	//   ....[1]....
        /*0098*/ 	.word	0x00000910


	//----- nvinfo : EIATTR_REQNTID
	.align		4
.L_29:
        /*009c*/ 	.byte	0x04, 0x10
        /*009e*/ 	.short	(.L_31 - .L_30)
.L_30:
        /*00a0*/ 	.word	0x00000020
        /*00a4*/ 	.word	0x00000001
        /*00a8*/ 	.word	0x00000001


	//----- nvinfo : EIATTR_CBANK_PARAM_SIZE
	.align		4
.L_31:
        /*00ac*/ 	.byte	0x03, 0x19
        /*00ae*/ 	.short	0x003c


	//----- nvinfo : EIATTR_PARAM_CBANK
	.align		4
        /*00b0*/ 	.byte	0x04, 0x0a
        /*00b2*/ 	.short	(.L_33 - .L_32)
	.align		4
.L_32:
        /*00b4*/ 	.word	index@(.nv.constant0.triton_poi_fused__native_batch_norm_legit_no_training_convolution_gelu_0)
        /*00b8*/ 	.short	0x0210
        /*00ba*/ 	.short	0x003c


	//----- nvinfo : EIATTR_SW_WAR
	.align		4
.L_33:
        /*00bc*/ 	.byte	0x04, 0x36
        /*00be*/ 	.short	(.L_35 - .L_34)
.L_34:
        /*00c0*/ 	.word	0x00000008
.L_35:


//--------------------- .nv.callgraph             --------------------------
	.section	.nv.callgraph,"",@"SHT_CUDA_CALLGRAPH"
	.align	4
	.sectionentsize	8
	.align		4
        /*0000*/ 	.word	0x00000000
	.align		4
        /*0004*/ 	.word	0xffffffff
	.align		4
        /*0008*/ 	.word	0x00000000
	.align		4
        /*000c*/ 	.word	0xfffffffe
	.align		4
        /*0010*/ 	.word	0x00000000
	.align		4
        /*0014*/ 	.word	0xfffffffd
	.align		4
        /*0018*/ 	.word	0x00000000
	.align		4
        /*001c*/ 	.word	0xfffffffc


//--------------------- .nv.constant4             --------------------------
	.section	.nv.constant4,"a",@progbits
	.align	8
	.align		8
.nv.constant4:
        /*0000*/ 	.dword	_$_str
	.align		8
        /*0008*/ 	.dword	_$_str_$_2


//--------------------- .text.triton_poi_fused__native_batch_norm_legit_no_training_convolution_gelu_0 --------------------------
	.section	.text.triton_poi_fused__native_batch_norm_legit_no_training_convolution_gelu_0,"ax",@progbits
	.align	128
        .global         triton_poi_fused__native_batch_norm_legit_no_training_convolution_gelu_0
        .type           triton_poi_fused__native_batch_norm_legit_no_training_convolution_gelu_0,@function
        .size           triton_poi_fused__native_batch_norm_legit_no_training_convolution_gelu_0,(.L_x_1 - triton_poi_fused__native_batch_norm_legit_no_training_convolution_gelu_0)
        .other          triton_poi_fused__native_batch_norm_legit_no_training_convolution_gelu_0,@"STO_CUDA_ENTRY STV_DEFAULT"
triton_poi_fused__native_batch_norm_legit_no_training_convolution_gelu_0:
.text.triton_poi_fused__native_batch_norm_legit_no_training_convolution_gelu_0:
[----:B------:R-:W0:Y:S01]  /*0000*/  LDC R1, c[0x0][0x28] ;  /* 0x00000a00ff017b82 */ /* 0x000e220000000800 */
[----:B------:R-:W1:Y:S07]  /*0010*/  S2R R0, SR_TID.X ;  /* 0x0000000000007919 */ /* 0x000e6e0000002100 */
[----:B------:R-:W2:Y:S01]  /*0020*/  LDC.64 R2, c[0x0][0x210] ;  /* 0x00008400ff027b82 */ /* 0x000ea20000000a00 */
[----:B------:R-:W-:Y:S01]  /*0030*/  IMAD.MOV.U32 R16, RZ, RZ, RZ ;  /* 0x000000ffff107224 */ /* 0x000fe200078e00ff */
[----:B------:R-:W-:Y:S01]  /*0040*/  CS2R R18, SRZ ;  /* 0x0000000000127805 */ /* 0x000fe2000001ff00 */
[----:B------:R-:W3:Y:S01]  /*0050*/  S2R R5, SR_CTAID.X ;  /* 0x0000000000057919 */ /* 0x000ee20000002500 */
[----:B------:R-:W-:Y:S01]  /*0060*/  CS2R R20, SRZ ;  /* 0x0000000000147805 */ /* 0x000fe2000001ff00 */
[----:B------:R-:W-:-:S03]  /*0070*/  ULDC.64 UR4, c[0x0][0x208] ;  /* 0x0000820000047ab9 */ /* 0x000fc60000000a00 */
[----:B------:R-:W4:Y:S01]  /*0080*/  LDC.64 R8, c[0x0][0x228] ;  /* 0x00008a00ff087b82 */ /* 0x000f220000000a00 */
[----:B------:R-:W-:Y:S01]  /*0090*/  HFMA2.MMA R22, -RZ, RZ, 0, 0 ;  /* 0x00000000ff167435 */ /* 0x000fe200000001ff */
[----:B------:R-:W-:-:S06]  /*00a0*/  ULDC.64 UR6, c[0x0][0x240] ;  /* 0x0000900000067ab9 */ /* 0x000fcc0000000a00 */
[----:B------:R-:W5:Y:S08]  /*00b0*/  LDC.64 R10, c[0x0][0x220] ;  /* 0x00008800ff0a7b82 */ /* 0x000f700000000a00 */
[----:B------:R-:W4:Y:S01]  /*00c0*/  LDC.64 R12, c[0x0][0x230] ;  /* 0x00008c00ff0c7b82 */ /* 0x000f220000000a00 */
[----:B-1----:R-:W-:-:S07]  /*00d0*/  SHF.L.U32 R0, R0, 0x1, RZ ;  /* 0x0000000100007819 */ /* 0x002fce00000006ff */
[----:B------:R-:W1:Y:S01]  /*00e0*/  LDC.64 R14, c[0x0][0x238] ;  /* 0x00008e00ff0e7b82 */ /* 0x000e620000000a00 */
[----:B---3--:R-:W-:Y:S02]  /*00f0*/  SHF.R.S32.HI R7, RZ, 0x19, R5 ;  /* 0x00000019ff077819 */ /* 0x008fe40000011405 */
[----:B------:R-:W-:Y:S02]  /*0100*/  LOP3.LUT R0, R0, 0x3e, RZ, 0xc0, !PT ;  /* 0x0000003e00007812 */ /* 0x000fe400078ec0ff */
[----:B------:R-:W-:Y:S02]  /*0110*/  SGXT R7, R7, 0x1 ;  /* 0x000000010707781a */ /* 0x000fe40000000200 */
[----:B------:R-:W-:Y:S02]  /*0120*/  LEA R0, R5, R0, 0x6 ;  /* 0x0000000005007211 */ /* 0x000fe400078e30ff */
[----:B------:R-:W3:Y:S02]  /*0130*/  LDC.64 R4, c[0x0][0x218] ;  /* 0x00008600ff047b82 */ /* 0x000ee40000000a00 */
[----:B------:R-:W-:Y:S01]  /*0140*/  LEA.HI R7, R7, R0, RZ, 0x2 ;  /* 0x0000000007077211 */ /* 0x000fe200078f10ff */
[C---:B--2---:R-:W-:Y:S01]  /*0150*/  IMAD.WIDE R2, R0.reuse, 0x4, R2 ;  /* 0x0000000400027825 */ /* 0x044fe200078e0202 */
[----:B------:R-:W-:-:S02]  /*0160*/  ISETP.GE.AND P0, PT, R0, 0x40, PT ;  /* 0x000000400000780c */ /* 0x000fc40003f06270 */
[----:B------:R-:W-:-:S04]  /*0170*/  SHF.R.S32.HI R7, RZ, 0x2, R7 ;  /* 0x00000002ff077819 */ /* 0x000fc80000011407 */
[----:B------:R-:W-:-:S04]  /*0180*/  LEA.HI R6, R7, R7, RZ, 0x2 ;  /* 0x0000000707067211 */ /* 0x000fc800078f10ff */
[----:B------:R-:W-:-:S03]  /*0190*/  LOP3.LUT R6, R6, 0xfffffffc, RZ, 0xc0, !PT ;  /* 0xfffffffc06067812 */ /* 0x000fc600078ec0ff */
[----:B------:R-:W2:Y:S01]  /*01a0*/  @!P0 LDG.E.64 R18, desc[UR4][R2.64] ;  /* 0x0000000402128981 */ /* 0x000ea2000c1e1b00 */
[----:B------:R-:W-:-:S05]  /*01b0*/  IADD3 R17, R7, -R6, RZ ;  /* 0x8000000607117210 */ /* 0x000fca0007ffe0ff */
[----:B---3--:R-:W-:-:S05]  /*01c0*/  IMAD.WIDE R4, R17, 0x4, R4 ;  /* 0x0000000411047825 */ /* 0x008fca00078e0204 */
[----:B------:R-:W2:Y:S04]  /*01d0*/  @!P0 LDG.E.EL R16, desc[UR4][R4.64] ;  /* 0x0000000404108981 */ /* 0x000ea8000c2e1900 */
[----:B------:R5:W3:Y:S01]  /*01e0*/  @!P0 LDG.E.EL R21, desc[UR4][R4.64] ;  /* 0x0000000404158981 */ /* 0x000ae2000c2e1900 */
[----:B----4-:R-:W-:-:S05]  /*01f0*/  IMAD.WIDE R8, R17, 0x4, R8 ;  /* 0x0000000411087825 */ /* 0x010fca00078e0208 */
[----:B------:R-:W4:Y:S04]  /*0200*/  @!P0 LDG.E.EL R20, desc[UR4][R8.64] ;  /* 0x0000000408148981 */ /* 0x000f28000c2e1900 */
[----:B------:R1:W4:Y:S01]  /*0210*/  @!P0 LDG.E.EL R22, desc[UR4][R8.64] ;  /* 0x0000000408168981 */ /* 0x000322000c2e1900 */
[----:B------:R-:W-:Y:S01]  /*0220*/  CS2R R6, SRZ ;  /* 0x0000000000067805 */ /* 0x000fe2000001ff00 */
[----:B-----5:R-:W-:-:S05]  /*0230*/  IMAD.WIDE R4, R17, 0x4, R10 ;  /* 0x0000000411047825 */ /* 0x020fca00078e020a */
[----:B------:R-:W5:Y:S04]  /*0240*/  @!P0 LDG.E.EL R6, desc[UR4][R4.64] ;  /* 0x0000000404068981 */ /* 0x000f68000c2e1900 */
[----:B------:R-:W4:Y:S01]  /*0250*/  @!P0 LDG.E.EL R7, desc[UR4][R4.64] ;  /* 0x0000000404078981 */ /* 0x000f22000c2e1900 */
[----:B-1----:R-:W-:Y:S02]  /*0260*/  CS2R R8, SRZ ;  /* 0x0000000000087805 */ /* 0x002fe4000001ff00 */
[----:B------:R-:W-:Y:S01]  /*0270*/  CS2R R10, SRZ ;  /* 0x00000000000a7805 */ /* 0x000fe2000001ff00 */
[----:B0-----:R-:W-:-:S04]  /*0280*/  IMAD.WIDE R12, R17, 0x4, R12 ;  /* 0x00000004110c7825 */ /* 0x001fc800078e020c */
[----:B------:R-:W-:Y:S01]  /*0290*/  IMAD.WIDE R14, R17, 0x4, R14 ;  /* 0x00000004110e7825 */ /* 0x000fe200078e020e */
[----:B------:R-:W4:Y:S04]  /*02a0*/  @!P0 LDG.E.EL R8, desc[UR4][R12.64] ;  /* 0x000000040c088981 */ /* 0x000f28000c2e1900 */
[----:B------:R0:W4:Y:S04]  /*02b0*/  @!P0 LDG.E.EL R9, desc[UR4][R12.64] ;  /* 0x000000040c098981 */ /* 0x000128000c2e1900 */
[----:B------:R-:W4:Y:S04]  /*02c0*/  @!P0 LDG.E.EL R11, desc[UR4][R14.64] ;  /* 0x000000040e0b8981 */ /* 0x000f28000c2e1900 */
[----:B------:R1:W5:Y:S01]  /*02d0*/  @!P0 LDG.E.EL R10, desc[UR4][R14.64] ;  /* 0x000000040e0a8981 */ /* 0x000362000c2e1900 */
[----:B0-----:R-:W-:Y:S01]  /*02e0*/  HFMA2.MMA R13, -RZ, RZ, -0.74462890625, 604.5 ;  /* 0xb9f560b9ff0d7435 */ /* 0x001fe200000001ff */
[----:B------:R-:W-:-:S02]  /*02f0*/  MOV R17, 0x3789ca3c ;  /* 0x3789ca3c00117802 */ /* 0x000fc40000000f00 */
[----:B------:R-:W-:Y:S01]  /*0300*/  MOV R12, 0x3789ca3c ;  /* 0x3789ca3c000c7802 */ /* 0x000fe20000000f00 */
[----:B-1----:R-:W-:Y:S01]  /*0310*/  IMAD.MOV.U32 R15, RZ, RZ, 0x3bac840b ;  /* 0x3bac840bff0f7424 */ /* 0x002fe200078e00ff */
[----:B------:R-:W-:Y:S01]  /*0320*/  MOV R14, 0x3bac840b ;  /* 0x3bac840b000e7802 */ /* 0x000fe20000000f00 */
[----:B--2---:R-:W-:Y:S01]  /*0330*/  FADD R5, R16, R19 ;  /* 0x0000001310057221 */ /* 0x004fe20000000000 */
[----:B---3--:R-:W-:-:S03]  /*0340*/  FADD R4, R21, R18 ;  /* 0x0000001215047221 */ /* 0x008fc60000000000 */
[----:B------:R-:W-:Y:S01]  /*0350*/  FMUL R24, R5, 0.70710676908493041992 ;  /* 0x3f3504f305187820 */ /* 0x000fe20000400000 */
[----:B------:R-:W-:-:S03]  /*0360*/  FMUL R23, R4, 0.70710676908493041992 ;  /* 0x3f3504f304177820 */ /* 0x000fc60000400000 */
[----:B------:R-:W-:Y:S01]  /*0370*/  FADD.FTZ R19, |R24|, -RZ ;  /* 0x800000ff18137221 */ /* 0x000fe20000010200 */
[----:B------:R-:W-:-:S04]  /*0380*/  FADD.FTZ R16, |R23|, -RZ ;  /* 0x800000ff17107221 */ /* 0x000fc80000010200 */
[----:B------:R-:W-:Y:S02]  /*0390*/  FSETP.GE.AND P6, PT, R19, 1.0029599666595458984, PT ;  /* 0x3f8060fe1300780b */ /* 0x000fe40003fc6000 */
[----:B------:R-:W-:Y:S01]  /*03a0*/  FSETP.GE.AND P5, PT, R16, 1.0029599666595458984, PT ;  /* 0x3f8060fe1000780b */ /* 0x000fe20003fa6000 */
[----:B------:R-:W-:-:S10]  /*03b0*/  HFMA2.MMA R18, -RZ, RZ, -0.74462890625, 604.5 ;  /* 0xb9f560b9ff127435 */ /* 0x000fd400000001ff */
[----:B------:R-:W-:Y:S01]  /*03c0*/  @!P6 MOV R18, 0xba574d20 ;  /* 0xba574d200012e802 */ /* 0x000fe20000000f00 */
[----:B------:R-:W-:Y:S01]  /*03d0*/  @!P6 FMUL R19, R24, R24 ;  /* 0x000000181813e220 */ /* 0x000fe20000400000 */
[----:B------:R-:W-:Y:S01]  /*03e0*/  @!P6 IMAD.MOV.U32 R17, RZ, RZ, 0x38b1e96a ;  /* 0x38b1e96aff11e424 */ /* 0x000fe200078e00ff */
[----:B------:R-:W-:Y:S01]  /*03f0*/  @!P5 MOV R12, 0x38b1e96a ;  /* 0x38b1e96a000cd802 */ /* 0x000fe20000000f00 */
[----:B------:R-:W-:Y:S02]  /*0400*/  @!P5 IMAD.MOV.U32 R13, RZ, RZ, -0x45a8b2e0 ;  /* 0xba574d20ff0dd424 */ /* 0x000fe400078e00ff */
[----:B------:R-:W-:Y:S01]  /*0410*/  @!P5 FMUL R16, R23, R23 ;  /* 0x000000171710d220 */ /* 0x000fe20000400000 */
[----:B------:R-:W-:Y:S01]  /*0420*/  @!P6 MOV R15, 0x3baad5ea ;  /* 0x3baad5ea000fe802 */ /* 0x000fe20000000f00 */
[----:B------:R-:W-:Y:S01]  /*0430*/  FFMA.FTZ R18, R19, R17, R18 ;  /* 0x0000001113127223 */ /* 0x000fe20000010012 */
[----:B------:R-:W-:Y:S01]  /*0440*/  @!P5 MOV R14, 0x3baad5ea ;  /* 0x3baad5ea000ed802 */ /* 0x000fe20000000f00 */
[----:B------:R-:W-:Y:S01]  /*0450*/  FFMA.FTZ R13, R16, R12, R13 ;  /* 0x0000000c100d7223 */ /* 0x000fe2000001000d */
[----:B------:R-:W-:Y:S01]  /*0460*/  HFMA2.MMA R12, -RZ, RZ, -1.26171875, -2.110004425048828125e-05 ;  /* 0xbd0c8162ff0c7435 */ /* 0x000fe200000001ff */
[----:B------:R-:W-:Y:S01]  /*0470*/  FFMA.FTZ R18, R18, R19, R15 ;  /* 0x0000001312127223 */ /* 0x000fe2000001000f */
[----:B------:R-:W-:Y:S01]  /*0480*/  HFMA2.MMA R17, -RZ, RZ, -1.26171875, -2.110004425048828125e-05 ;  /* 0xbd0c8162ff117435 */ /* 0x000fe200000001ff */
[----:B------:R-:W-:Y:S01]  /*0490*/  FFMA.FTZ R15, R13, R16, R14 ;  /* 0x000000100d0f7223 */ /* 0x000fe2000001000e */
[----:B------:R-:W-:Y:S01]  /*04a0*/  HFMA2.MMA R13, -RZ, RZ, 1.52734375, -41152 ;  /* 0x3e1cf906ff0d7435 */ /* 0x000fe200000001ff */
[----:B----4-:R-:W-:Y:S01]  /*04b0*/  FADD R20, R20, 9.9999997473787516356e-06 ;  /* 0x3727c5ac14147421 */ /* 0x010fe20000000000 */
[----:B------:R-:W-:Y:S01]  /*04c0*/  FADD R22, R22, 9.9999997473787516356e-06 ;  /* 0x3727c5ac16167421 */ /* 0x000fe20000000000 */
[----:B------:R-:W-:Y:S01]  /*04d0*/  @!P5 MOV R12, 0xbcdc1be7 ;  /* 0xbcdc1be7000cd802 */ /* 0x000fe20000000f00 */
[----:B------:R-:W-:Y:S01]  /*04e0*/  @!P6 IMAD.MOV.U32 R17, RZ, RZ, -0x4323e419 ;  /* 0xbcdc1be7ff11e424 */ /* 0x000fe200078e00ff */
[----:B------:R-:W-:-:S02]  /*04f0*/  MOV R14, 0x3e1cf906 ;  /* 0x3e1cf906000e7802 */ /* 0x000fc40000000f00 */
[----:B------:R-:W-:Y:S01]  /*0500*/  @!P5 MOV R13, 0x3de718af ;  /* 0x3de718af000dd802 */ /* 0x000fe20000000f00 */
[----:B------:R-:W-:Y:S01]  /*0510*/  FFMA.FTZ R21, R18, R19, R17 ;  /* 0x0000001312157223 */ /* 0x000fe20000010011 */
[-C--:B------:R-:W-:Y:S01]  /*0520*/  FFMA.FTZ R12, R15, R16.reuse, R12 ;  /* 0x000000100f0c7223 */ /* 0x080fe2000001000c */
[----:B------:R-:W0:Y:S01]  /*0530*/  MUFU.SQRT R20, R20 ;  /* 0x0000001400147308 */ /* 0x000e220000002000 */
[----:B------:R-:W-:Y:S01]  /*0540*/  HFMA2.MMA R17, -RZ, RZ, 1.853515625, -0.00091457366943359375 ;  /* 0x3f6a937eff117435 */ /* 0x000fe200000001ff */
[----:B------:R-:W-:Y:S02]  /*0550*/  @!P6 IMAD.MOV.U32 R14, RZ, RZ, 0x3de718af ;  /* 0x3de718afff0ee424 */ /* 0x000fe400078e00ff */
[----:B------:R-:W-:-:S04]  /*0560*/  FFMA.FTZ R15, R12, R16, R13 ;  /* 0x000000100c0f7223 */ /* 0x000fc8000001000d */
[----:B------:R-:W1:Y:S01]  /*0570*/  MUFU.SQRT R22, R22 ;  /* 0x0000001600167308 */ /* 0x000e620000002000 */
[-C--:B------:R-:W-:Y:S01]  /*0580*/  FFMA.FTZ R18, R21, R19.reuse, R14 ;  /* 0x0000001315127223 */ /* 0x080fe2000001000e */
[----:B------:R-:W-:Y:S01]  /*0590*/  HFMA2.MMA R13, -RZ, RZ, 1.78125, -136.25 ;  /* 0x3f20d842ff0d7435 */ /* 0x000fe200000001ff */
[----:B------:R-:W-:Y:S01]  /*05a0*/  MOV R12, 0x3f6a937e ;  /* 0x3f6a937e000c7802 */ /* 0x000fe20000000f00 */
[----:B------:R-:W-:Y:S01]  /*05b0*/  HFMA2.MMA R14, -RZ, RZ, 1.78125, -136.25 ;  /* 0x3f20d842ff0e7435 */ /* 0x000fe200000001ff */
[----:B------:R-:W-:Y:S02]  /*05c0*/  @!P6 MOV R17, 0xbec093ac ;  /* 0xbec093ac0011e802 */ /* 0x000fe40000000f00 */
[----:B------:R-:W-:Y:S02]  /*05d0*/  @!P5 MOV R12, 0xbec093ac ;  /* 0xbec093ac000cd802 */ /* 0x000fe40000000f00 */
[----:B------:R-:W-:Y:S01]  /*05e0*/  @!P5 MOV R13, 0x3e0375d3 ;  /* 0x3e0375d3000dd802 */ /* 0x000fe20000000f00 */
[----:B------:R-:W-:Y:S01]  /*05f0*/  FFMA.FTZ R17, R18, R19, R17 ;  /* 0x0000001312117223 */ /* 0x000fe20000010011 */
[----:B------:R-:W-:-:S02]  /*0600*/  @!P6 IMAD.MOV.U32 R14, RZ, RZ, 0x3e0375d3 ;  /* 0x3e0375d3ff0ee424 */ /* 0x000fc400078e00ff */
[----:B------:R-:W-:Y:S01]  /*0610*/  FFMA.FTZ R12, R15, R16, R12 ;  /* 0x000000100f0c7223 */ /* 0x000fe2000001000c */
[----:B------:R-:W-:Y:S02]  /*0620*/  FSEL R21, -R19, R24, P6 ;  /* 0x0000001813157208 */ /* 0x000fe40003000100 */
[----:B------:R-:W-:Y:S01]  /*0630*/  FSEL R15, -R16, R23, P5 ;  /* 0x00000017100f7208 */ /* 0x000fe20002800100 */
[----:B------:R-:W-:Y:S01]  /*0640*/  FFMA.FTZ R14, R17, R19, R14 ;  /* 0x00000013110e7223 */ /* 0x000fe2000001000e */
[----:B0-----:R-:W-:Y:S01]  /*0650*/  FSETP.GT.AND P1, PT, R20, 8.50705917302346158658e+37, PT ;  /* 0x7e8000001400780b */ /* 0x001fe20003f24000 */
[----:B------:R-:W-:Y:S01]  /*0660*/  FFMA.FTZ R12, R12, R16, R13 ;  /* 0x000000100c0c7223 */ /* 0x000fe2000001000d */
[----:B-1----:R-:W-:Y:S01]  /*0670*/  FSETP.GT.AND P2, PT, R22, 8.50705917302346158658e+37, PT ;  /* 0x7e8000001600780b */ /* 0x002fe20003f44000 */
[----:B------:R-:W-:Y:S01]  /*0680*/  FFMA.FTZ R14, R14, R21, R21 ;  /* 0x000000150e0e7223 */ /* 0x000fe20000010015 */
[----:B------:R-:W-:Y:S01]  /*0690*/  FSETP.GEU.AND P3, PT, R20, 1.175494350822287508e-38, PT ;  /* 0x008000001400780b */ /* 0x000fe20003f6e000 */
[----:B------:R-:W-:Y:S01]  /*06a0*/  FFMA.FTZ R12, R12, R15, R15 ;  /* 0x0000000f0c0c7223 */ /* 0x000fe2000001000f */
[----:B------:R-:W-:Y:S01]  /*06b0*/  FSETP.GEU.AND P4, PT, R22, 1.175494350822287508e-38, PT ;  /* 0x008000001600780b */ /* 0x000fe20003f8e000 */
[----:B------:R-:W0:Y:S08]  /*06c0*/  @P6 MUFU.EX2 R16, R14 ;  /* 0x0000000e00106308 */ /* 0x000e300000000800 */
[----:B------:R-:W1:Y:S01]  /*06d0*/  @P5 MUFU.EX2 R13, R12 ;  /* 0x0000000c000d5308 */ /* 0x000e620000000800 */
[----:B------:R-:W-:Y:S01]  /*06e0*/  @P1 FMUL R20, R20, 0.25 ;  /* 0x3e80000014141820 */ /* 0x000fe20000400000 */
[----:B------:R-:W-:Y:S01]  /*06f0*/  @P2 FMUL R22, R22, 0.25 ;  /* 0x3e80000016162820 */ /* 0x000fe20000400000 */
[----:B------:R-:W-:-:S02]  /*0700*/  HFMA2.MMA R19, -RZ, RZ, 1.625, 0 ;  /* 0x3e800000ff137435 */ /* 0x000fc400000001ff */
[----:B------:R-:W-:Y:S01]  /*0710*/  @!P3 FMUL R20, R20, 16777216 ;  /* 0x4b8000001414b820 */ /* 0x000fe20000400000 */
[----:B------:R-:W-:Y:S01]  /*0720*/  @!P4 FMUL R22, R22, 16777216 ;  /* 0x4b8000001616c820 */ /* 0x000fe20000400000 */
[----:B0-----:R-:W-:-:S04]  /*0730*/  @P6 FADD R16, -R16, 1 ;  /* 0x3f80000010106421 */ /* 0x001fc80000000100 */
[----:B------:R-:W0:Y:S01]  /*0740*/  MUFU.RCP R20, R20 ;  /* 0x0000001400147308 */ /* 0x000e220000001000 */
[----:B-1----:R-:W-:-:S07]  /*0750*/  @P5 FADD R13, -R13, 1 ;  /* 0x3f8000000d0d5421 */ /* 0x002fce0000000100 */
[----:B------:R-:W1:Y:S01]  /*0760*/  MUFU.RCP R22, R22 ;  /* 0x0000001600167308 */ /* 0x000e620000001000 */
[C---:B------:R-:W-:Y:S02]  /*0770*/  FSEL R17, R19.reuse, 1, P1 ;  /* 0x3f80000013117808 */ /* 0x040fe40000800000 */
[----:B------:R-:W-:Y:S02]  /*0780*/  @P6 LOP3.LUT R14, R16, 0x80000000, R24, 0xf8, !PT ;  /* 0x80000000100e6812 */ /* 0x000fe400078ef818 */
[----:B------:R-:W-:Y:S02]  /*0790*/  @P5 LOP3.LUT R12, R13, 0x80000000, R23, 0xf8, !PT ;  /* 0x800000000d0c5812 */ /* 0x000fe400078ef817 */
[----:B------:R-:W-:Y:S01]  /*07a0*/  FSEL R19, R19, 1, P2 ;  /* 0x3f80000013137808 */ /* 0x000fe20001000000 */
[----:B------:R-:W-:Y:S01]  /*07b0*/  FMUL R15, R4, 0.5 ;  /* 0x3f000000040f7820 */ /* 0x000fe20000400000 */
[----:B-----5:R-:W-:Y:S01]  /*07c0*/  LOP3.LUT R16, R6, 0x80000000, RZ, 0x3c, !PT ;  /* 0x8000000006107812 */ /* 0x020fe200078e3cff */
[----:B------:R-:W-:Y:S01]  /*07d0*/  FMUL R6, R5, 0.5 ;  /* 0x3f00000005067820 */ /* 0x000fe20000400000 */
[----:B------:R-:W-:Y:S01]  /*07e0*/  LOP3.LUT R13, R7, 0x80000000, RZ, 0x3c, !PT ;  /* 0x80000000070d7812 */ /* 0x000fe200078e3cff */
[----:B------:R-:W-:Y:S01]  /*07f0*/  FADD R12, R12, 1 ;  /* 0x3f8000000c0c7421 */ /* 0x000fe20000000000 */
[----:B------:R-:W-:Y:S01]  /*0800*/  FADD R7, R14, 1 ;  /* 0x3f8000000e077421 */ /* 0x000fe20000000000 */
[----:B------:R-:W-:Y:S01]  /*0810*/  @!P3 FMUL R17, R17, 16777216 ;  /* 0x4b8000001111b820 */ /* 0x000fe20000400000 */
[----:B------:R-:W-:Y:S01]  /*0820*/  @!P4 FMUL R19, R19, 16777216 ;  /* 0x4b8000001313c820 */ /* 0x000fe20000400000 */
[----:B------:R-:W-:Y:S01]  /*0830*/  FFMA R12, R15, R12, R16 ;  /* 0x0000000c0f0c7223 */ /* 0x000fe20000000010 */
[----:B------:R-:W-:Y:S01]  /*0840*/  FFMA R7, R6, R7, R13 ;  /* 0x0000000706077223 */ /* 0x000fe2000000000d */
[----:B0-----:R-:W-:Y:S01]  /*0850*/  FMUL R17, R20, R17 ;  /* 0x0000001114117220 */ /* 0x001fe20000400000 */
[----:B-1----:R-:W-:Y:S01]  /*0860*/  FMUL R22, R22, R19 ;  /* 0x0000001316167220 */ /* 0x002fe20000400000 */
[----:B------:R-:W-:-:S02]  /*0870*/  SHF.R.S32.HI R15, RZ, 0x1f, R0 ;  /* 0x0000001fff0f7819 */ /* 0x000fc40000011400 */
[----:B------:R-:W-:Y:S01]  /*0880*/  LEA R6, P1, R0, UR6, 0x2 ;  /* 0x0000000600067c11 */ /* 0x000fe2000f8210ff */
[----:B------:R-:W-:Y:S01]  /*0890*/  FMUL R12, R12, R17 ;  /* 0x000000110c0c7220 */ /* 0x000fe20000400000 */
[----:B------:R-:W-:Y:S01]  /*08a0*/  FMUL R13, R7, R22 ;  /* 0x00000016070d7220 */ /* 0x000fe20000400000 */
[----:B------:R0:W-:Y:S01]  /*08b0*/  @!P0 STG.E.64 desc[UR4][R2.64], R4 ;  /* 0x0000000402008986 */ /* 0x0001e2000c101b04 */
[----:B------:R-:W-:Y:S01]  /*08c0*/  LEA.HI.X R7, R0, UR7, R15, 0x2, P1 ;  /* 0x0000000700077c11 */ /* 0x000fe200088f140f */
[----:B------:R-:W-:Y:S01]  /*08d0*/  FFMA R8, R12, R8, R11 ;  /* 0x000000080c087223 */ /* 0x000fe2000000000b */
[----:B------:R-:W-:Y:S01]  /*08e0*/  FFMA R9, R13, R9, R10 ;  /* 0x000000090d097223 */ /* 0x000fe2000000000a */
[----:B0-----:R-:W-:Y:S06]  /*08f0*/  @P0 EXIT ;  /* 0x000000000000094d */ /* 0x001fec0003800000 */
[----:B------:R-:W-:Y:S01]  /*0900*/  STG.E.64 desc[UR4][R6.64], R8 ;  /* 0x0000000806007986 */ /* 0x000fe2000c101b04 */
[----:B------:R-:W-:Y:S05]  /*0910*/  EXIT ;  /* 0x000000000000794d */ /* 0x000fea0003800000 */
.L_x_0:
[----:B------:R-:W-:-:S00]  /*0920*/  BRA `(.L_x_0) ;  /* 0xfffffffc00fc7947 */ /* 0x000fc0000383ffff */
[----:B------:R-:W-:-:S00]  /*0930*/  NOP ;  /* 0x0000000000007918 */ /* 0x000fc00000000000 */
        /* <DEDUP_REMOVED lines=12> */
.L_x_1:


//--------------------- .nv.global.init           --------------------------
	.section	.nv.global.init,"aw",@progbits
.nv.global.init:
	.type		_$_str,@object
	.size		_$_str,(_$_str_$_2 - _$_str)
_$_str:
        /*0000*/ 	.byte	0x5f, 0x5f, 0x43, 0x55, 0x44, 0x41, 0x5f, 0x46, 0x54, 0x5a, 0x00
	.type		_$_str_$_2,@object
	.size		_$_str_$_2,(.L_1 - _$_str_$_2)
_$_str_$_2:
        /*000b*/ 	.byte	0x5f, 0x5f, 0x43, 0x55, 0x44, 0x41, 0x5f, 0x50, 0x52, 0x45, 0x43, 0x5f, 0x53, 0x51, 0x52, 0x54
        /*001b*/ 	.byte	0x00
.L_1:


//--------------------- .nv.constant0.triton_poi_fused__native_batch_norm_legit_no_training_convolution_gelu_0 --------------------------
	.section	.nv.constant0.triton_poi_fused__native_batch_norm_legit_no_training_convolution_gelu_0,"a",@progbits
	.sectionflags	@""
	.align	4
.nv.constant0.triton_poi_fused__native_batch_norm_legit_no_training_convolution_gelu_0:
	.zero		588
